//
// Generated by NVIDIA NVVM Compiler
//
// Compiler Build ID: CL-36424714
// Cuda compilation tools, release 13.0, V13.0.88
// Based on NVVM 20.0.0
//

.version 9.0
.target sm_100
.address_size 64

	// .globl	_Z12SimpleKernelPKfPf

.visible .entry _Z12SimpleKernelPKfPf(
	.param .u64 .ptr .align 1 _Z12SimpleKernelPKfPf_param_0,
	.param .u64 .ptr .align 1 _Z12SimpleKernelPKfPf_param_1
)
{
	.reg .b32 	%r<5>;
	.reg .b32 	%f<3>;
	.reg .b64 	%rd<8>;

	ld.param.u64 	%rd1, [_Z12SimpleKernelPKfPf_param_0];
	ld.param.u64 	%rd2, [_Z12SimpleKernelPKfPf_param_1];
	cvta.to.global.u64 	%rd3, %rd2;
	cvta.to.global.u64 	%rd4, %rd1;
	mov.u32 	%r1, %ctaid.x;
	mov.u32 	%r2, %ntid.x;
	mov.u32 	%r3, %tid.x;
	mad.lo.s32 	%r4, %r1, %r2, %r3;
	mul.wide.s32 	%rd5, %r4, 4;
	add.s64 	%rd6, %rd4, %rd5;
	ld.global.f32 	%f1, [%rd6];
	add.f32 	%f2, %f1, %f1;
	add.s64 	%rd7, %rd3, %rd5;
	st.global.f32 	[%rd7], %f2;
	ret;

}


// ===== COMPILED SASS (sm_100) =====

	.target	sm_100

	.elftype	@"ET_EXEC"


//--------------------- .note.nv.tkinfo           --------------------------
	.section	.note.nv.tkinfo,"",@"SHT_NOTE"
	.sectionflags	@"SHF_NOTE_NV_TKINFO"
	.tkinfo
        /*0018*/ 	.word	0x00000002
        /*0030*/ 	.string	""
        /*0030*/ 	.string	"ptxas"
        /*0030*/ 	.string	"Cuda compilation tools, release 13.0, V13.0.88"
        /*0030*/ 	.string	"Build cuda_13.0.r13.0/compiler.36424714_0"
        /*0030*/ 	.string	"-arch sm_100 -m 64 "



//--------------------- .note.nv.cuinfo           --------------------------
	.section	.note.nv.cuinfo,"",@"SHT_NOTE"
	.sectionflags	@"SHF_NOTE_NV_CUINFO"
        /*0018*/ 	.short	0x0002
        /*001a*/ 	.short	0x0064
        /*001c*/ 	.short	0x0082
	.zero		2


//--------------------- .nv.info                  --------------------------
	.section	.nv.info,"",@"SHT_CUDA_INFO"
	.align	4


	//----- nvinfo : EIATTR_REGCOUNT
	.align		4
        /*0000*/ 	.byte	0x04, 0x2f
        /*0002*/ 	.short	(.L_1 - .L_0)
	.align		4
.L_0:
        /*0004*/ 	.word	index@(_Z12SimpleKernelPKfPf)
        /*0008*/ 	.word	0x0000000a


	//----- nvinfo : EIATTR_FRAME_SIZE
	.align		4
.L_1:
        /*000c*/ 	.byte	0x04, 0x11
        /*000e*/ 	.short	(.L_3 - .L_2)
	.align		4
.L_2:
        /*0010*/ 	.word	index@(_Z12SimpleKernelPKfPf)
        /*0014*/ 	.word	0x00000000


	//----- nvinfo : EIATTR_MIN_STACK_SIZE
	.align		4
.L_3:
        /*0018*/ 	.byte	0x04, 0x12
        /*001a*/ 	.short	(.L_5 - .L_4)
	.align		4
.L_4:
        /*001c*/ 	.word	index@(_Z12SimpleKernelPKfPf)
        /*0020*/ 	.word	0x00000000
.L_5:


//--------------------- .nv.compat                --------------------------
	.section	.nv.compat,"",@"SHT_CUDA_COMPAT_INFO"
	.align	4
        /*0000*/ 	.byte	0x02, 0x09, 0x00, 0x00, 0x02, 0x02, 0x01, 0x00, 0x02, 0x05, 0x05, 0x00, 0x03, 0x07, 0x01, 0x01
        /*0010*/ 	.byte	0x02, 0x03, 0x00, 0x00, 0x02, 0x06, 0x01, 0x00, 0x04, 0x0b, 0x08, 0x00, 0x09, 0x00, 0x00, 0x00
        /*0020*/ 	.byte	0x00, 0x00, 0x00, 0x00


//--------------------- .nv.info._Z12SimpleKernelPKfPf --------------------------
	.section	.nv.info._Z12SimpleKernelPKfPf,"",@"SHT_CUDA_INFO"
	.sectionflags	@""
	.align	4


	//----- nvinfo : EIATTR_CUDA_API_VERSION
	.align		4
        /*0000*/ 	.byte	0x04, 0x37
        /*0002*/ 	.short	(.L_7 - .L_6)
.L_6:
        /*0004*/ 	.word	0x00000082


	//----- nvinfo : EIATTR_KPARAM_INFO
	.align		4
.L_7:
        /*0008*/ 	.byte	0x04, 0x17
        /*000a*/ 	.short	(.L_9 - .L_8)
.L_8:
        /*000c*/ 	.word	0x00000000
        /*0010*/ 	.short	0x0001
        /*0012*/ 	.short	0x0008
        /*0014*/ 	.byte	0x00, 0xf5, 0x21, 0x00


	//----- nvinfo : EIATTR_KPARAM_INFO
	.align		4
.L_9:
        /*0018*/ 	.byte	0x04, 0x17
        /*001a*/ 	.short	(.L_11 - .L_10)
.L_10:
        /*001c*/ 	.word	0x00000000
        /*0020*/ 	.short	0x0000
        /*0022*/ 	.short	0x0000
        /*0024*/ 	.byte	0x00, 0xf5, 0x21, 0x00


	//----- nvinfo : EIATTR_SPARSE_MMA_MASK
	.align		4
.L_11:
        /*0028*/ 	.byte	0x03, 0x50
        /*002a*/ 	.short	0x0000


	//----- nvinfo : EIATTR_MAXREG_COUNT
	.align		4
        /*002c*/ 	.byte	0x03, 0x1b
        /*002e*/ 	.short	0x00ff


	//----- nvinfo : EIATTR_MERCURY_ISA_VERSION
	.align		4
        /*0030*/ 	.byte	0x03, 0x5f
        /*0032*/ 	.short	0x0101


	//----- nvinfo : EIATTR_VRC_CTA_INIT_COUNT
	.align		4
        /*0034*/ 	.byte	0x02, 0x4a
	.zero		1
	.zero		1


	//----- nvinfo : EIATTR_EXIT_INSTR_OFFSETS
	.align		4
        /*0038*/ 	.byte	0x04, 0x1c
        /*003a*/ 	.short	(.L_13 - .L_12)


	//   ....[0]....
.L_12:
        /*003c*/ 	.word	0x000000d0


	//----- nvinfo : EIATTR_CBANK_PARAM_SIZE
	.align		4
.L_13:
        /*0040*/ 	.byte	0x03, 0x19
        /*0042*/ 	.short	0x0010


	//----- nvinfo : EIATTR_PARAM_CBANK
	.align		4
        /*0044*/ 	.byte	0x04, 0x0a
        /*0046*/ 	.short	(.L_15 - .L_14)
	.align		4
.L_14:
        /*0048*/ 	.word	index@(.nv.constant0._Z12SimpleKernelPKfPf)
        /*004c*/ 	.short	0x0380
        /*004e*/ 	.short	0x0010


	//----- nvinfo : EIATTR_SW_WAR
	.align		4
.L_15:
        /*0050*/ 	.byte	0x04, 0x36
        /*0052*/ 	.short	(.L_17 - .L_16)
.L_16:
        /*0054*/ 	.word	0x00000008
.L_17:


//--------------------- .nv.callgraph             --------------------------
	.section	.nv.callgraph,"",@"SHT_CUDA_CALLGRAPH"
	.align	4
	.sectionentsize	8
	.align		4
        /*0000*/ 	.word	0x00000000
	.align		4
        /*0004*/ 	.word	0xffffffff
	.align		4
        /*0008*/ 	.word	0x00000000
	.align		4
        /*000c*/ 	.word	0xfffffffe
	.align		4
        /*0010*/ 	.word	0x00000000
	.align		4
        /*0014*/ 	.word	0xfffffffd
	.align		4
        /*0018*/ 	.word	0x00000000
	.align		4
        /*001c*/ 	.word	0xfffffffc


//--------------------- .text._Z12SimpleKernelPKfPf --------------------------
	.section	.text._Z12SimpleKernelPKfPf,"ax",@progbits
	.align	128
        .global         _Z12SimpleKernelPKfPf
        .type           _Z12SimpleKernelPKfPf,@function
        .size           _Z12SimpleKernelPKfPf,(.L_x_1 - _Z12SimpleKernelPKfPf)
        .other          _Z12SimpleKernelPKfPf,@"STO_CUDA_ENTRY STV_DEFAULT"
_Z12SimpleKernelPKfPf:
.text._Z12SimpleKernelPKfPf:
[----:B------:R-:W-:Y:S01]  /*0000*/  LDC R1, c[0x0][0x37c] ;  /* 0x0000df00ff017b82 */ /* 0x000fe20000000800 */
[----:B------:R-:W0:Y:S07]  /*0010*/  S2R R0, SR_TID.X ;  /* 0x0000000000007919 */ /* 0x000e2e0000002100 */
[----:B------:R-:W0:Y:S01]  /*0020*/  S2UR UR6, SR_CTAID.X ;  /* 0x00000000000679c3 */ /* 0x000e220000002500 */
[----:B------:R-:W1:Y:S07]  /*0030*/  LDCU.64 UR4, c[0x0][0x358] ;  /* 0x00006b00ff0477ac */ /* 0x000e6e0008000a00 */
[----:B------:R-:W0:Y:S08]  /*0040*/  LDC R7, c[0x0][0x360] ;  /* 0x0000d800ff077b82 */ /* 0x000e300000000800 */
[----:B------:R-:W2:Y:S08]  /*0050*/  LDC.64 R2, c[0x0][0x380] ;  /* 0x0000e000ff027b82 */ /* 0x000eb00000000a00 */
[----:B------:R-:W3:Y:S01]  /*0060*/  LDC.64 R4, c[0x0][0x388] ;  /* 0x0000e200ff047b82 */ /* 0x000ee20000000a00 */
[----:B0-----:R-:W-:-:S04]  /*0070*/  IMAD R7, R7, UR6, R0 ;  /* 0x0000000607077c24 */ /* 0x001fc8000f8e0200 */
[----:B--2---:R-:W-:-:S06]  /*0080*/  IMAD.WIDE R2, R7, 0x4, R2 ;  /* 0x0000000407027825 */ /* 0x004fcc00078e0202 */
[----:B-1----:R-:W2:Y:S01]  /*0090*/  LDG.E R2, desc[UR4][R2.64] ;  /* 0x0000000402027981 */ /* 0x002ea2000c1e1900 */
[----:B---3--:R-:W-:-:S04]  /*00a0*/  IMAD.WIDE R4, R7, 0x4, R4 ;  /* 0x0000000407047825 */ /* 0x008fc800078e0204 */
[----:B--2---:R-:W-:-:S05]  /*00b0*/  FADD R7, R2, R2 ;  /* 0x0000000202077221 */ /* 0x004fca0000000000 */
[----:B------:R-:W-:Y:S01]  /*00c0*/  STG.E desc[UR4][R4.64], R7 ;  /* 0x0000000704007986 */ /* 0x000fe2000c101904 */
[----:B------:R-:W-:Y:S05]  /*00d0*/  EXIT ;  /* 0x000000000000794d */ /* 0x000fea0003800000 */
.L_x_0:
[----:B------:R-:W-:-:S00]  /*00e0*/  BRA `(.L_x_0) ;  /* 0xfffffffc00fc7947 */ /* 0x000fc0000383ffff */
[----:B------:R-:W-:-:S00]  /*00f0*/  NOP ;  /* 0x0000000000007918 */ /* 0x000fc00000000000 */
        /* <DEDUP_REMOVED lines=8> */
.L_x_1:


//--------------------- .nv.shared.reserved.0     --------------------------
	.section	.nv.shared.reserved.0,"aw",@nobits
	.weak		__nv_reservedSMEM_offset_0_alias
	.size		__nv_reservedSMEM_offset_0_alias, 0, 64
	.other		__nv_reservedSMEM_offset_0_alias,@"STO_CUDA_RESERVED_SHARED STV_DEFAULT"
__nv_reservedSMEM_offset_0_alias:
	.zero		0
	.zero		64


//--------------------- .nv.constant0._Z12SimpleKernelPKfPf --------------------------
	.section	.nv.constant0._Z12SimpleKernelPKfPf,"a",@progbits
	.sectionflags	@""
	.align	4
.nv.constant0._Z12SimpleKernelPKfPf:
	.zero		912


//--------------------- SYMBOLS --------------------------

	.type		.nv.reservedSmem.offset0,@object
	.size		.nv.reservedSmem.offset0,0x4
